	.headerflags	@"EF_CUDA_TEXMODE_UNIFIED EF_CUDA_64BIT_ADDRESS EF_CUDA_ACCELERATORS EF_CUDA_SM90 EF_CUDA_VIRTUAL_SM(EF_CUDA_SM90)"
	.elftype	@"ET_EXEC"


//--------------------- .nv.info                  --------------------------
	.section	.nv.info,"",@"SHT_CUDA_INFO"
	.align	4


	//----- nvinfo : EIATTR_REGCOUNT
	.align		4
        /*0000*/ 	.byte	0x04, 0x2f
        /*0002*/ 	.short	(.L_1 - .L_0)
	.align		4
.L_0:
        /*0004*/ 	.word	index@(triton_mm)
        /*0008*/ 	.word	0x00000032


	//----- nvinfo : EIATTR_MIN_STACK_SIZE
	.align		4
.L_1:
        /*000c*/ 	.byte	0x04, 0x12
        /*000e*/ 	.short	(.L_3 - .L_2)
	.align		4
.L_2:
        /*0010*/ 	.word	index@(triton_mm)
        /*0014*/ 	.word	0x00000000


	//----- nvinfo : EIATTR_FRAME_SIZE
	.align		4
.L_3:
        /*0018*/ 	.byte	0x04, 0x11
        /*001a*/ 	.short	(.L_5 - .L_4)
	.align		4
.L_4:
        /*001c*/ 	.word	index@(triton_mm)
        /*0020*/ 	.word	0x00000000


	//----- nvinfo : EIATTR_MIN_STACK_SIZE
	.align		4
.L_5:
        /*0024*/ 	.byte	0x04, 0x12
        /*0026*/ 	.short	(.L_7 - .L_6)
	.align		4
.L_6:
        /*0028*/ 	.word	index@(triton_mm)
        /*002c*/ 	.word	0x00000000
.L_7:


//--------------------- .nv.info.triton_mm        --------------------------
	.section	.nv.info.triton_mm,"",@"SHT_CUDA_INFO"
	.sectionflags	@""
	.align	4


	//----- nvinfo : EIATTR_CUDA_API_VERSION
	.align		4
        /*0000*/ 	.byte	0x04, 0x37
        /*0002*/ 	.short	(.L_9 - .L_8)
.L_8:
        /*0004*/ 	.word	0x0000007c


	//----- nvinfo : EIATTR_KPARAM_INFO
	.align		4
.L_9:
        /*0008*/ 	.byte	0x04, 0x17
        /*000a*/ 	.short	(.L_11 - .L_10)
.L_10:
        /*000c*/ 	.word	0x00000000
        /*0010*/ 	.short	0x0003
        /*0012*/ 	.short	0x0018
        /*0014*/ 	.byte	0x00, 0xf0, 0x11, 0x00


	//----- nvinfo : EIATTR_KPARAM_INFO
	.align		4
.L_11:
        /*0018*/ 	.byte	0x04, 0x17
        /*001a*/ 	.short	(.L_13 - .L_12)
.L_12:
        /*001c*/ 	.word	0x00000000
        /*0020*/ 	.short	0x0002
        /*0022*/ 	.short	0x0010
        /*0024*/ 	.byte	0x00, 0xf0, 0x21, 0x00


	//----- nvinfo : EIATTR_KPARAM_INFO
	.align		4
.L_13:
        /*0028*/ 	.byte	0x04, 0x17
        /*002a*/ 	.short	(.L_15 - .L_14)
.L_14:
        /*002c*/ 	.word	0x00000000
        /*0030*/ 	.short	0x0001
        /*0032*/ 	.short	0x0008
        /*0034*/ 	.byte	0x00, 0xf0, 0x21, 0x00


	//----- nvinfo : EIATTR_KPARAM_INFO
	.align		4
.L_15:
        /*0038*/ 	.byte	0x04, 0x17
        /*003a*/ 	.short	(.L_17 - .L_16)
.L_16:
        /*003c*/ 	.word	0x00000000
        /*0040*/ 	.short	0x0000
        /*0042*/ 	.short	0x0000
        /*0044*/ 	.byte	0x00, 0xf0, 0x21, 0x00


	//----- nvinfo : EIATTR_SPARSE_MMA_MASK
	.align		4
.L_17:
        /*0048*/ 	.byte	0x03, 0x50
        /*004a*/ 	.short	0x0000


	//----- nvinfo : EIATTR_MAXREG_COUNT
	.align		4
        /*004c*/ 	.byte	0x03, 0x1b
        /*004e*/ 	.short	0x00ff


	//----- nvinfo : EIATTR_EXIT_INSTR_OFFSETS
	.align		4
        /*0050*/ 	.byte	0x04, 0x1c
        /*0052*/ 	.short	(.L_19 - .L_18)


	//   ....[0]....
.L_18:
        /*0054*/ 	.word	0x00000040


	//   ....[1]....
        /*0058*/ 	.word	0x000016f0


	//   ....[2]....
        /*005c*/ 	.word	0x00001740


	//----- nvinfo : EIATTR_MAX_THREADS
	.align		4
.L_19:
        /*0060*/ 	.byte	0x04, 0x05
        /*0062*/ 	.short	(.L_21 - .L_20)
.L_20:
        /*0064*/ 	.word	0x00000040
        /*0068*/ 	.word	0x00000001
        /*006c*/ 	.word	0x00000001


	//----- nvinfo : EIATTR_CBANK_PARAM_SIZE
	.align		4
.L_21:
        /*0070*/ 	.byte	0x03, 0x19
        /*0072*/ 	.short	0x001c


	//----- nvinfo : EIATTR_PARAM_CBANK
	.align		4
        /*0074*/ 	.byte	0x04, 0x0a
        /*0076*/ 	.short	(.L_23 - .L_22)
	.align		4
.L_22:
        /*0078*/ 	.word	index@(.nv.constant0.triton_mm)
        /*007c*/ 	.short	0x0210
        /*007e*/ 	.short	0x001c


	//----- nvinfo : EIATTR_SW_WAR
	.align		4
.L_23:
        /*0080*/ 	.byte	0x04, 0x36
        /*0082*/ 	.short	(.L_25 - .L_24)
.L_24:
        /*0084*/ 	.word	0x00000008
.L_25:


//--------------------- .nv.callgraph             --------------------------
	.section	.nv.callgraph,"",@"SHT_CUDA_CALLGRAPH"
	.align	4
	.sectionentsize	8
	.align		4
        /*0000*/ 	.word	0x00000000
	.align		4
        /*0004*/ 	.word	0xffffffff
	.align		4
        /*0008*/ 	.word	0x00000000
	.align		4
        /*000c*/ 	.word	0xfffffffe
	.align		4
        /*0010*/ 	.word	0x00000000
	.align		4
        /*0014*/ 	.word	0xfffffffd
	.align		4
        /*0018*/ 	.word	0x00000000
	.align		4
        /*001c*/ 	.word	0xfffffffc


//--------------------- .text.triton_mm           --------------------------
	.section	.text.triton_mm,"ax",@progbits
	.sectionflags	@"SHF_BARRIERS=1"
	.align	128
        .global         triton_mm
        .type           triton_mm,@function
        .size           triton_mm,(.L_x_2 - triton_mm)
        .other          triton_mm,@"STO_CUDA_ENTRY STV_DEFAULT"
triton_mm:
.text.triton_mm:
[----:B------:R-:W0:Y:S02]  /*0000*/  LDC R1, c[0x0][0x28] ;  /* 0x00000a00ff017b82 */ /* 0x000e240000000800 */
[----:B------:R-:W1:Y:S02]  /*0010*/  LDC R12, c[0x0][0x228] ;  /* 0x00008a00ff0c7b82 */ /* 0x000e640000000800 */
[----:B-1----:R-:W-:-:S05]  /*0020*/  IMAD R0, R12, 0xc00, RZ ;  /* 0x00000c000c007824 */ /* 0x002fca00078e02ff */
[----:B------:R-:W-:-:S13]  /*0030*/  ISETP.NE.AND P0, PT, R0, RZ, PT ;  /* 0x000000ff0000720c */ /* 0x000fda0003f05270 */
[----:B------:R-:W-:Y:S05]  /*0040*/  @!P0 EXIT ;  /* 0x000000000000894d */ /* 0x000fea0003800000 */
[----:B------:R-:W1:Y:S01]  /*0050*/  S2R R10, SR_CTAID.X ;  /* 0x00000000000a7919 */ /* 0x000e620000002500 */
[----:B------:R-:W-:Y:S01]  /*0060*/  VIADD R0, R12, 0x1f ;  /* 0x0000001f0c007836 */ /* 0x000fe20000000000 */
[----:B------:R-:W-:Y:S01]  /*0070*/  IABS R15, R12 ;  /* 0x0000000c000f7213 */ /* 0x000fe20000000000 */
[----:B------:R-:W2:Y:S01]  /*0080*/  LDC.64 R20, c[0x0][0x218] ;  /* 0x00008600ff147b82 */ /* 0x000ea20000000a00 */
[----:B------:R-:W3:Y:S01]  /*0090*/  S2R R23, SR_TID.X ;  /* 0x0000000000177919 */ /* 0x000ee20000002100 */
[----:B------:R-:W-:Y:S01]  /*00a0*/  ULDC.64 UR6, c[0x0][0x208] ;  /* 0x0000820000067ab9 */ /* 0x000fe20000000a00 */
[----:B------:R-:W-:-:S04]  /*00b0*/  SHF.R.S32.HI R3, RZ, 0x1f, R0 ;  /* 0x0000001fff037819 */ /* 0x000fc80000011400 */
[----:B------:R-:W-:Y:S01]  /*00c0*/  LEA.HI R3, R3, R0, RZ, 0x5 ;  /* 0x0000000003037211 */ /* 0x000fe200078f28ff */
[C---:B-1----:R-:W-:Y:S01]  /*00d0*/  IMAD.HI R2, R10.reuse, 0x2aaaaaab, RZ ;  /* 0x2aaaaaab0a027827 */ /* 0x042fe200078e02ff */
[----:B------:R-:W-:Y:S02]  /*00e0*/  IABS R11, R10 ;  /* 0x0000000a000b7213 */ /* 0x000fe40000000000 */
[----:B------:R-:W-:Y:S02]  /*00f0*/  ISETP.GE.AND P1, PT, R10, RZ, PT ;  /* 0x000000ff0a00720c */ /* 0x000fe40003f26270 */
[----:B------:R-:W-:-:S04]  /*0100*/  SHF.R.U32.HI R5, RZ, 0x1f, R2 ;  /* 0x0000001fff057819 */ /* 0x000fc80000011602 */
[----:B------:R-:W-:-:S05]  /*0110*/  LEA.HI.SX32 R5, R2, R5, 0x19 ;  /* 0x0000000502057211 */ /* 0x000fca00078fcaff */
[----:B------:R-:W-:-:S05]  /*0120*/  IMAD.SHL.U32 R6, R5, 0x8, RZ ;  /* 0x0000000805067824 */ /* 0x000fca00078e00ff */
[----:B------:R-:W-:-:S04]  /*0130*/  LEA.HI.SX32 R0, R3, -R6, 0x1b ;  /* 0x8000000603007211 */ /* 0x000fc800078fdaff */
[----:B------:R-:W-:-:S04]  /*0140*/  VIMNMX R0, R0, 0x8, PT ;  /* 0x0000000800007848 */ /* 0x000fc80003fe0100 */
[-C--:B------:R-:W-:Y:S02]  /*0150*/  IABS R4, R0.reuse ;  /* 0x0000000000047213 */ /* 0x080fe40000000000 */
[----:B------:R-:W-:Y:S02]  /*0160*/  IABS R13, R0 ;  /* 0x00000000000d7213 */ /* 0x000fe40000000000 */
[----:B------:R-:W1:Y:S03]  /*0170*/  I2F.RP R7, R4 ;  /* 0x0000000400077306 */ /* 0x000e660000209400 */
[----:B------:R-:W-:-:S05]  /*0180*/  IMAD.MOV R13, RZ, RZ, -R13 ;  /* 0x000000ffff0d7224 */ /* 0x000fca00078e0a0d */
[----:B-1----:R-:W1:Y:S02]  /*0190*/  MUFU.RCP R7, R7 ;  /* 0x0000000700077308 */ /* 0x002e640000001000 */
[----:B-1----:R-:W-:-:S06]  /*01a0*/  VIADD R2, R7, 0xffffffe ;  /* 0x0ffffffe07027836 */ /* 0x002fcc0000000000 */
[----:B------:R1:W4:Y:S02]  /*01b0*/  F2I.FTZ.U32.TRUNC.NTZ R3, R2 ;  /* 0x0000000200037305 */ /* 0x000324000021f000 */
[----:B-1----:R-:W-:Y:S02]  /*01c0*/  IMAD.MOV.U32 R2, RZ, RZ, RZ ;  /* 0x000000ffff027224 */ /* 0x002fe400078e00ff */
[----:B----4-:R-:W-:-:S04]  /*01d0*/  IMAD.MOV R9, RZ, RZ, -R3 ;  /* 0x000000ffff097224 */ /* 0x010fc800078e0a03 */
[----:B------:R-:W-:-:S04]  /*01e0*/  IMAD R9, R9, R4, RZ ;  /* 0x0000000409097224 */ /* 0x000fc800078e02ff */
[----:B------:R-:W-:-:S04]  /*01f0*/  IMAD.HI.U32 R8, R3, R9, R2 ;  /* 0x0000000903087227 */ /* 0x000fc800078e0002 */
[----:B------:R-:W-:Y:S01]  /*0200*/  IMAD R9, R5, -0x300, R10 ;  /* 0xfffffd0005097824 */ /* 0x000fe200078e020a */
[----:B------:R-:W-:Y:S01]  /*0210*/  LOP3.LUT R10, RZ, R0, RZ, 0x33, !PT ;  /* 0x00000000ff0a7212 */ /* 0x000fe200078e33ff */
[----:B------:R-:W-:Y:S01]  /*0220*/  IMAD.HI.U32 R2, R8, R11, RZ ;  /* 0x0000000b08027227 */ /* 0x000fe200078e00ff */
[----:B---3--:R-:W-:-:S03]  /*0230*/  SHF.R.U32.HI R5, RZ, 0x1, R23 ;  /* 0x00000001ff057819 */ /* 0x008fc60000011617 */
[----:B------:R-:W-:Y:S01]  /*0240*/  IMAD R7, R2, R13, R11 ;  /* 0x0000000d02077224 */ /* 0x000fe200078e020b */
[----:B------:R-:W-:Y:S01]  /*0250*/  SGXT.U32 R5, R5, 0x5 ;  /* 0x000000050505781a */ /* 0x000fe20000000000 */
[----:B------:R-:W1:Y:S03]  /*0260*/  I2F.RP R11, R15 ;  /* 0x0000000f000b7306 */ /* 0x000e660000209400 */
[----:B------:R-:W-:-:S05]  /*0270*/  ISETP.GT.U32.AND P0, PT, R4, R7, PT ;  /* 0x000000070400720c */ /* 0x000fca0003f04070 */
[----:B-1----:R-:W1:Y:S08]  /*0280*/  MUFU.RCP R11, R11 ;  /* 0x0000000b000b7308 */ /* 0x002e700000001000 */
[----:B------:R-:W-:-:S05]  /*0290*/  @!P0 IMAD.IADD R7, R7, 0x1, -R4 ;  /* 0x0000000107078824 */ /* 0x000fca00078e0a04 */
[----:B------:R-:W-:Y:S01]  /*02a0*/  ISETP.GT.U32.AND P0, PT, R4, R7, PT ;  /* 0x000000070400720c */ /* 0x000fe20003f04070 */
[----:B-1----:R-:W-:Y:S01]  /*02b0*/  VIADD R2, R11, 0xffffffe ;  /* 0x0ffffffe0b027836 */ /* 0x002fe20000000000 */
[----:B------:R-:W-:-:S11]  /*02c0*/  IABS R11, R9 ;  /* 0x00000009000b7213 */ /* 0x000fd60000000000 */
[----:B------:R-:W-:Y:S01]  /*02d0*/  @!P0 IMAD.IADD R7, R7, 0x1, -R4 ;  /* 0x0000000107078824 */ /* 0x000fe200078e0a04 */
[----:B------:R-:W-:Y:S01]  /*02e0*/  ISETP.NE.AND P0, PT, R0, RZ, PT ;  /* 0x000000ff0000720c */ /* 0x000fe20003f05270 */
[----:B------:R-:W1:Y:S01]  /*02f0*/  F2I.FTZ.U32.TRUNC.NTZ R3, R2 ;  /* 0x0000000200037305 */ /* 0x000e62000021f000 */
[----:B------:R-:W-:Y:S01]  /*0300*/  IMAD.HI.U32 R8, R8, R11, RZ ;  /* 0x0000000b08087227 */ /* 0x000fe200078e00ff */
[----:B------:R-:W-:-:S03]  /*0310*/  LOP3.LUT R0, R9, R0, RZ, 0x3c, !PT ;  /* 0x0000000009007212 */ /* 0x000fc600078e3cff */
[----:B------:R-:W-:Y:S01]  /*0320*/  @!P1 IMAD.MOV R7, RZ, RZ, -R7 ;  /* 0x000000ffff079224 */ /* 0x000fe200078e0a07 */
[----:B------:R-:W-:-:S04]  /*0330*/  ISETP.GE.AND P3, PT, R0, RZ, PT ;  /* 0x000000ff0000720c */ /* 0x000fc80003f66270 */
[----:B------:R-:W-:-:S05]  /*0340*/  SEL R7, R10, R7, !P0 ;  /* 0x000000070a077207 */ /* 0x000fca0004000000 */
[----:B------:R-:W-:Y:S02]  /*0350*/  IMAD.IADD R7, R6, 0x1, R7 ;  /* 0x0000000106077824 */ /* 0x000fe400078e0207 */
[----:B-1----:R-:W-:Y:S02]  /*0360*/  IMAD.MOV R2, RZ, RZ, -R3 ;  /* 0x000000ffff027224 */ /* 0x002fe400078e0a03 */
[----:B------:R-:W-:Y:S02]  /*0370*/  IMAD.SHL.U32 R22, R7, 0x20, RZ ;  /* 0x0000002007167824 */ /* 0x000fe400078e00ff */
[----:B------:R-:W-:Y:S02]  /*0380*/  IMAD R7, R8, R13, R11 ;  /* 0x0000000d08077224 */ /* 0x000fe400078e020b */
[----:B------:R-:W-:Y:S01]  /*0390*/  IMAD R11, R2, R15, RZ ;  /* 0x0000000f020b7224 */ /* 0x000fe200078e02ff */
[----:B------:R-:W-:Y:S01]  /*03a0*/  LOP3.LUT R13, R22, R5, RZ, 0xfc, !PT ;  /* 0x00000005160d7212 */ /* 0x000fe200078efcff */
[----:B------:R-:W-:Y:S01]  /*03b0*/  IMAD.MOV.U32 R2, RZ, RZ, RZ ;  /* 0x000000ffff027224 */ /* 0x000fe200078e00ff */
[----:B------:R-:W-:-:S02]  /*03c0*/  ISETP.GT.U32.AND P2, PT, R4, R7, PT ;  /* 0x000000070400720c */ /* 0x000fc40003f44070 */
[----:B------:R-:W-:Y:S01]  /*03d0*/  IABS R6, R13 ;  /* 0x0000000d00067213 */ /* 0x000fe20000000000 */
[----:B------:R-:W-:-:S04]  /*03e0*/  IMAD.HI.U32 R2, R3, R11, R2 ;  /* 0x0000000b03027227 */ /* 0x000fc800078e0002 */
[----:B------:R-:W-:-:S04]  /*03f0*/  IMAD.MOV.U32 R3, RZ, RZ, R6 ;  /* 0x000000ffff037224 */ /* 0x000fc800078e0006 */
[----:B------:R-:W-:-:S04]  /*0400*/  IMAD.HI.U32 R2, R2, R3, RZ ;  /* 0x0000000302027227 */ /* 0x000fc800078e00ff */
[----:B------:R-:W-:Y:S02]  /*0410*/  @!P2 IMAD.IADD R7, R7, 0x1, -R4 ;  /* 0x000000010707a824 */ /* 0x000fe400078e0a04 */
[----:B------:R-:W-:Y:S02]  /*0420*/  IMAD.MOV R2, RZ, RZ, -R2 ;  /* 0x000000ffff027224 */ /* 0x000fe400078e0a02 */
[----:B------:R-:W-:Y:S01]  /*0430*/  @!P2 VIADD R8, R8, 0x1 ;  /* 0x000000010808a836 */ /* 0x000fe20000000000 */
[----:B------:R-:W-:Y:S01]  /*0440*/  ISETP.GE.U32.AND P1, PT, R7, R4, PT ;  /* 0x000000040700720c */ /* 0x000fe20003f26070 */
[----:B------:R-:W-:Y:S01]  /*0450*/  IMAD R4, R15, R2, R3 ;  /* 0x000000020f047224 */ /* 0x000fe200078e0203 */
[----:B------:R-:W-:Y:S01]  /*0460*/  ISETP.GE.AND P2, PT, R13, RZ, PT ;  /* 0x000000ff0d00720c */ /* 0x000fe20003f46270 */
[----:B------:R-:W1:Y:S03]  /*0470*/  LDC.64 R2, c[0x0][0x210] ;  /* 0x00008400ff027b82 */ /* 0x000e660000000a00 */
[----:B------:R-:W-:-:S07]  /*0480*/  ISETP.GT.U32.AND P4, PT, R15, R4, PT ;  /* 0x000000040f00720c */ /* 0x000fce0003f84070 */
[----:B------:R-:W-:-:S04]  /*0490*/  @P1 VIADD R8, R8, 0x1 ;  /* 0x0000000108081836 */ /* 0x000fc80000000000 */
[----:B------:R-:W-:Y:S02]  /*04a0*/  @!P3 IMAD.MOV R8, RZ, RZ, -R8 ;  /* 0x000000ffff08b224 */ /* 0x000fe400078e0a08 */
[----:B------:R-:W-:-:S03]  /*04b0*/  @!P4 IMAD.IADD R4, R4, 0x1, -R15 ;  /* 0x000000010404c824 */ /* 0x000fc600078e0a0f */
[----:B------:R-:W-:Y:S02]  /*04c0*/  SEL R0, R10, R8, !P0 ;  /* 0x000000080a007207 */ /* 0x000fe40004000000 */
[----:B------:R-:W-:Y:S02]  /*04d0*/  ISETP.GT.U32.AND P1, PT, R15, R4, PT ;  /* 0x000000040f00720c */ /* 0x000fe40003f24070 */
[----:B------:R-:W-:Y:S01]  /*04e0*/  ISETP.NE.AND P0, PT, R12, RZ, PT ;  /* 0x000000ff0c00720c */ /* 0x000fe20003f05270 */
[----:B------:R-:W-:-:S05]  /*04f0*/  IMAD.SHL.U32 R0, R0, 0x20, RZ ;  /* 0x0000002000007824 */ /* 0x000fca00078e00ff */
[----:B------:R-:W-:-:S05]  /*0500*/  LOP3.LUT R8, R0, R5, RZ, 0xfc, !PT ;  /* 0x0000000500087212 */ /* 0x000fca00078efcff */
[----:B------:R-:W-:Y:S02]  /*0510*/  @!P1 IMAD.IADD R4, R4, 0x1, -R15 ;  /* 0x0000000104049824 */ /* 0x000fe400078e0a0f */
[----:B------:R-:W-:-:S04]  /*0520*/  IMAD.HI R6, R8, 0x2aaaaaab, RZ ;  /* 0x2aaaaaab08067827 */ /* 0x000fc800078e02ff */
[----:B------:R-:W-:Y:S01]  /*0530*/  IMAD.MOV.U32 R7, RZ, RZ, R4 ;  /* 0x000000ffff077224 */ /* 0x000fe200078e0004 */
[----:B------:R-:W-:Y:S01]  /*0540*/  SHF.R.U32.HI R9, RZ, 0x1f, R6 ;  /* 0x0000001fff097819 */ /* 0x000fe20000011606 */
[----:B------:R-:W-:Y:S02]  /*0550*/  IMAD.SHL.U32 R4, R23, 0x8, RZ ;  /* 0x0000000817047824 */ /* 0x000fe400078e00ff */
[----:B------:R-:W-:Y:S01]  /*0560*/  @!P2 IMAD.MOV R7, RZ, RZ, -R7 ;  /* 0x000000ffff07a224 */ /* 0x000fe200078e0a07 */
[----:B------:R-:W-:Y:S02]  /*0570*/  LEA.HI R9, R6, R9, RZ, 0x17 ;  /* 0x0000000906097211 */ /* 0x000fe400078fb8ff */
[----:B------:R-:W-:Y:S02]  /*0580*/  @!P0 LOP3.LUT R7, RZ, R12, RZ, 0x33, !PT ;  /* 0x0000000cff078212 */ /* 0x000fe400078e33ff */
[----:B------:R-:W-:Y:S01]  /*0590*/  LOP3.LUT R6, R4, 0x8, RZ, 0xc0, !PT ;  /* 0x0000000804067812 */ /* 0x000fe200078ec0ff */
[----:B------:R-:W-:-:S04]  /*05a0*/  IMAD R9, R9, -0xc00, R8 ;  /* 0xfffff40009097824 */ /* 0x000fc800078e0208 */
[--C-:B------:R-:W-:Y:S02]  /*05b0*/  IMAD R7, R7, 0x3000, R6.reuse ;  /* 0x0000300007077824 */ /* 0x100fe400078e0206 */
[----:B------:R-:W-:Y:S02]  /*05c0*/  IMAD R9, R9, 0x3000, R6 ;  /* 0x0000300009097824 */ /* 0x000fe400078e0206 */
[----:B-1----:R-:W-:-:S04]  /*05d0*/  IMAD.WIDE R2, R7, 0x2, R2 ;  /* 0x0000000207027825 */ /* 0x002fc800078e0202 */
[----:B--2---:R-:W-:Y:S01]  /*05e0*/  IMAD.WIDE R20, R9, 0x2, R20 ;  /* 0x0000000209147825 */ /* 0x004fe200078e0214 */
[----:B------:R1:W2:Y:S01]  /*05f0*/  LDG.E.128 R28, desc[UR6][R2.64] ;  /* 0x00000006021c7981 */ /* 0x0002a2000c1e1d00 */
[----:B------:R-:W-:Y:S06]  /*0600*/  BAR.SYNC.DEFER_BLOCKING 0x0 ;  /* 0x0000000000007b1d */ /* 0x000fec0000010000 */
[----:B------:R-:W3:Y:S02]  /*0610*/  LDG.E.128 R32, desc[UR6][R20.64] ;  /* 0x0000000614207981 */ /* 0x000ee4000c1e1d00 */
[----:B------:R-:W4:Y:S01]  /*0620*/  S2UR UR5, SR_CgaCtaId ;  /* 0x00000000000579c3 */ /* 0x000f220000008800 */
[----:B------:R-:W-:Y:S01]  /*0630*/  LOP3.LUT R4, R4, 0x8, R23, 0x48, !PT ;  /* 0x0000000804047812 */ /* 0x000fe200078e4817 */
[----:B------:R-:W-:Y:S01]  /*0640*/  UMOV UR4, 0x400 ;  /* 0x0000040000047882 */ /* 0x000fe20000000000 */
[--C-:B------:R-:W-:Y:S01]  /*0650*/  SHF.R.U32.HI R6, RZ, 0x3, R23.reuse ;  /* 0x00000003ff067819 */ /* 0x100fe20000011617 */
[----:B------:R-:W-:Y:S01]  /*0660*/  IMAD.SHL.U32 R40, R23, 0x10, RZ ;  /* 0x0000001017287824 */ /* 0x000fe200078e00ff */
[--C-:B------:R-:W-:Y:S01]  /*0670*/  SHF.R.U32.HI R8, RZ, 0x2, R23.reuse ;  /* 0x00000002ff087819 */ /* 0x100fe20000011617 */
[----:B------:R-:W-:Y:S01]  /*0680*/  IMAD R4, R5, 0x10, R4 ;  /* 0x0000001005047824 */ /* 0x000fe200078e0204 */
[----:B------:R-:W-:-:S02]  /*0690*/  SHF.R.U32.HI R7, RZ, 0x4, R23 ;  /* 0x00000004ff077819 */ /* 0x000fc40000011617 */
[----:B------:R-:W-:Y:S02]  /*06a0*/  SHF.R.U32.HI R9, RZ, 0x4, R23 ;  /* 0x00000004ff097819 */ /* 0x000fe40000011617 */
[----:B------:R-:W-:Y:S02]  /*06b0*/  SGXT.U32 R6, R6, 0x1 ;  /* 0x000000010606781a */ /* 0x000fe40000000000 */
[----:B------:R-:W-:Y:S02]  /*06c0*/  SGXT.U32 R8, R8, 0x1 ;  /* 0x000000010808781a */ /* 0x000fe40000000000 */
[----:B------:R-:W-:Y:S02]  /*06d0*/  SGXT.U32 R7, R7, 0x1 ;  /* 0x000000010707781a */ /* 0x000fe40000000000 */
[----:B------:R-:W-:Y:S02]  /*06e0*/  LOP3.LUT R9, R6, 0x2, R9, 0xf8, !PT ;  /* 0x0000000206097812 */ /* 0x000fe400078ef809 */
[----:B------:R-:W-:-:S02]  /*06f0*/  LOP3.LUT R6, R6, R8, RZ, 0x3c, !PT ;  /* 0x0000000806067212 */ /* 0x000fc400078e3cff */
[----:B------:R-:W-:Y:S01]  /*0700*/  LOP3.LUT R8, R7, R8, RZ, 0x3c, !PT ;  /* 0x0000000807087212 */ /* 0x000fe200078e3cff */
[----:B------:R-:W-:Y:S01]  /*0710*/  IMAD.SHL.U32 R9, R9, 0x80, RZ ;  /* 0x0000008009097824 */ /* 0x000fe200078e00ff */
[----:B------:R-:W-:Y:S01]  /*0720*/  LOP3.LUT R40, R40, 0x70, RZ, 0xe2, !PT ;  /* 0x0000007028287812 */ /* 0x000fe200078ee2ff */
[----:B----4-:R-:W-:Y:S01]  /*0730*/  UPRMT UR4, UR5, 0x654, UR4 ;  /* 0x0000065405047896 */ /* 0x010fe20008000004 */
[----:B------:R-:W-:Y:S01]  /*0740*/  IMAD.SHL.U32 R7, R7, 0x80, RZ ;  /* 0x0000008007077824 */ /* 0x000fe200078e00ff */
[----:B------:R-:W-:Y:S01]  /*0750*/  IADD3 R46, P0, R2, 0x20, RZ ;  /* 0x00000020022e7810 */ /* 0x000fe20007f1e0ff */
[----:B------:R-:W-:Y:S01]  /*0760*/  IMAD.SHL.U32 R8, R8, 0x8, RZ ;  /* 0x0000000808087824 */ /* 0x000fe200078e00ff */
[----:B------:R-:W-:Y:S01]  /*0770*/  IADD3 R44, P1, R20, 0x20, RZ ;  /* 0x00000020142c7810 */ /* 0x000fe20007f3e0ff */
[----:B------:R-:W-:Y:S01]  /*0780*/  IMAD.SHL.U32 R6, R6, 0x8, RZ ;  /* 0x0000000806067824 */ /* 0x000fe200078e00ff */
[----:B------:R-:W-:Y:S01]  /*0790*/  LEA R42, R4, UR4, 0x1 ;  /* 0x00000004042a7c11 */ /* 0x000fe2000f8e08ff */
[----:B------:R-:W-:Y:S01]  /*07a0*/  IMAD.X R47, RZ, RZ, R3, P0 ;  /* 0x000000ffff2f7224 */ /* 0x000fe200000e0603 */
[----:B------:R-:W-:Y:S01]  /*07b0*/  LOP3.LUT R8, R40, R9, R8, 0xfe, !PT ;  /* 0x0000000928087212 */ /* 0x000fe200078efe08 */
[----:B------:R-:W-:Y:S01]  /*07c0*/  IMAD.X R45, RZ, RZ, R21, P1 ;  /* 0x000000ffff2d7224 */ /* 0x000fe200008e0615 */
[----:B------:R-:W-:Y:S01]  /*07d0*/  LOP3.LUT R40, R40, R6, R7, 0xfe, !PT ;  /* 0x0000000628287212 */ /* 0x000fe200078efe07 */
[----:B-1----:R-:W-:Y:S01]  /*07e0*/  IMAD.MOV.U32 R3, RZ, RZ, RZ ;  /* 0x000000ffff037224 */ /* 0x002fe200078e00ff */
[----:B------:R-:W-:-:S02]  /*07f0*/  LEA R41, R8, UR4, 0x1 ;  /* 0x0000000408297c11 */ /* 0x000fc4000f8e08ff */
[----:B------:R-:W-:Y:S01]  /*0800*/  LEA R36, R40, UR4, 0x1 ;  /* 0x0000000428247c11 */ /* 0x000fe2000f8e08ff */
[----:B------:R-:W-:-:S06]  /*0810*/  UIADD3 UR4, UR4, 0x400, URZ ;  /* 0x0000040004047890 */ /* 0x000fcc000fffe03f */
[----:B------:R-:W-:Y:S01]  /*0820*/  LEA R40, R40, UR4, 0x1 ;  /* 0x0000000428287c11 */ /* 0x000fe2000f8e08ff */
[----:B--2---:R-:W-:Y:S04]  /*0830*/  STS.128 [R42], R28 ;  /* 0x0000001c2a007388 */ /* 0x004fe80000000c00 */
[----:B---3--:R-:W-:Y:S01]  /*0840*/  STS.128 [R42+0x400], R32 ;  /* 0x000400202a007388 */ /* 0x008fe20000000c00 */
[----:B------:R-:W-:Y:S06]  /*0850*/  BAR.SYNC.DEFER_BLOCKING 0x0 ;  /* 0x0000000000007b1d */ /* 0x000fec0000010000 */
[----:B------:R-:W-:Y:S04]  /*0860*/  LDSM.16.M88.4 R24, [R41] ;  /* 0x000000002918783b */ /* 0x000fe80000000200 */
[----:B------:R-:W1:Y:S04]  /*0870*/  LDSM.16.M88.4 R12, [R36+0x400] ;  /* 0x00040000240c783b */ /* 0x000e680000000200 */
[----:B------:R-:W2:Y:S01]  /*0880*/  LDSM.16.M88.4 R4, [R36+0x600] ;  /* 0x000600002404783b */ /* 0x000ea20000000200 */
[----:B-1----:R-:W-:Y:S06]  /*0890*/  HMMA.16816.F32.BF16 R8, R24, R12, RZ ;  /* 0x0000000c1808723c */ /* 0x002fec00000418ff */
[----:B------:R-:W-:Y:S06]  /*08a0*/  HMMA.16816.F32.BF16 R12, R24, R14, RZ ;  /* 0x0000000e180c723c */ /* 0x000fec00000418ff */
[----:B--2---:R-:W-:Y:S06]  /*08b0*/  HMMA.16816.F32.BF16 R16, R24, R4, RZ ;  /* 0x000000041810723c */ /* 0x004fec00000418ff */
[----:B------:R-:W-:Y:S01]  /*08c0*/  HMMA.16816.F32.BF16 R24, R24, R6, RZ ;  /* 0x000000061818723c */ /* 0x000fe200000418ff */
[----:B------:R-:W-:-:S04]  /*08d0*/  SHF.R.U32.HI R5, RZ, 0x2, R23 ;  /* 0x00000002ff057819 */ /* 0x000fc80000011617 */
[----:B------:R-:W-:-:S04]  /*08e0*/  SGXT.U32 R5, R5, 0x4 ;  /* 0x000000040505781a */ /* 0x000fc80000000000 */
[----:B------:R-:W-:-:S15]  /*08f0*/  LOP3.LUT R2, R22, R5, RZ, 0xfc, !PT ;  /* 0x0000000516027212 */ /* 0x000fde00078efcff */
.L_x_0:
[----:B------:R-:W2:Y:S01]  /*0900*/  LDG.E.128 R4, desc[UR6][R46.64] ;  /* 0x000000062e047981 */ /* 0x000ea2000c1e1d00 */
[----:B------:R-:W-:Y:S06]  /*0910*/  BAR.SYNC.DEFER_BLOCKING 0x0 ;  /* 0x0000000000007b1d */ /* 0x000fec0000010000 */
[----:B------:R-:W3:Y:S04]  /*0920*/  LDG.E.128 R20, desc[UR6][R44.64] ;  /* 0x000000062c147981 */ /* 0x000ee8000c1e1d00 */
[----:B--2---:R1:W-:Y:S04]  /*0930*/  STS.128 [R42], R4 ;  /* 0x000000042a007388 */ /* 0x0043e80000000c00 */
[----:B---3--:R-:W-:Y:S01]  /*0940*/  STS.128 [R42+0x400], R20 ;  /* 0x000400142a007388 */ /* 0x008fe20000000c00 */
[----:B------:R-:W-:Y:S06]  /*0950*/  BAR.SYNC.DEFER_BLOCKING 0x0 ;  /* 0x0000000000007b1d */ /* 0x000fec0000010000 */
[----:B-1----:R-:W2:Y:S04]  /*0960*/  LDG.E.128 R4, desc[UR6][R46.64+0x20] ;  /* 0x000020062e047981 */ /* 0x002ea8000c1e1d00 */
[----:B------:R-:W-:Y:S04]  /*0970*/  LDSM.16.M88.4 R20, [R41] ;  /* 0x000000002914783b */ /* 0x000fe80000000200 */
[----:B------:R-:W1:Y:S04]  /*0980*/  LDSM.16.M88.4 R32, [R40] ;  /* 0x000000002820783b */ /* 0x000e680000000200 */
[----:B------:R-:W3:Y:S01]  /*0990*/  LDSM.16.M88.4 R28, [R40+0x200] ;  /* 0x00020000281c783b */ /* 0x000ee20000000200 */
[----:B------:R-:W-:Y:S06]  /*09a0*/  BAR.SYNC.DEFER_BLOCKING 0x0 ;  /* 0x0000000000007b1d */ /* 0x000fec0000010000 */
[----:B------:R-:W4:Y:S01]  /*09b0*/  LDG.E.128 R36, desc[UR6][R44.64+0x20] ;  /* 0x000020062c247981 */ /* 0x000f22000c1e1d00 */
[----:B-1----:R-:W-:Y:S06]  /*09c0*/  HMMA.16816.F32.BF16 R8, R20, R32, R8 ;  /* 0x000000201408723c */ /* 0x002fec0000041808 */
[----:B------:R-:W-:Y:S06]  /*09d0*/  HMMA.16816.F32.BF16 R12, R20, R34, R12 ;  /* 0x00000022140c723c */ /* 0x000fec000004180c */
[----:B---3--:R-:W-:Y:S06]  /*09e0*/  HMMA.16816.F32.BF16 R16, R20, R28, R16 ;  /* 0x0000001c1410723c */ /* 0x008fec0000041810 */
[----:B------:R-:W-:Y:S01]  /*09f0*/  HMMA.16816.F32.BF16 R24, R20, R30, R24 ;  /* 0x0000001e1418723c */ /* 0x000fe20000041818 */
[----:B--2---:R1:W-:Y:S04]  /*0a00*/  STS.128 [R42], R4 ;  /* 0x000000042a007388 */ /* 0x0043e80000000c00 */
[----:B----4-:R2:W-:Y:S01]  /*0a10*/  STS.128 [R42+0x400], R36 ;  /* 0x000400242a007388 */ /* 0x0105e20000000c00 */
[----:B------:R-:W-:Y:S06]  /*0a20*/  BAR.SYNC.DEFER_BLOCKING 0x0 ;  /* 0x0000000000007b1d */ /* 0x000fec0000010000 */
[----:B-1----:R-:W3:Y:S04]  /*0a30*/  LDG.E.128 R4, desc[UR6][R46.64+0x40] ;  /* 0x000040062e047981 */ /* 0x002ee8000c1e1d00 */
[----:B------:R-:W-:Y:S04]  /*0a40*/  LDSM.16.M88.4 R20, [R41] ;  /* 0x000000002914783b */ /* 0x000fe80000000200 */
[----:B------:R-:W1:Y:S04]  /*0a50*/  LDSM.16.M88.4 R32, [R40] ;  /* 0x000000002820783b */ /* 0x000e680000000200 */
[----:B------:R-:W4:Y:S01]  /*0a60*/  LDSM.16.M88.4 R28, [R40+0x200] ;  /* 0x00020000281c783b */ /* 0x000f220000000200 */
[----:B------:R-:W-:Y:S06]  /*0a70*/  BAR.SYNC.DEFER_BLOCKING 0x0 ;  /* 0x0000000000007b1d */ /* 0x000fec0000010000 */
[----:B--2---:R-:W2:Y:S01]  /*0a80*/  LDG.E.128 R36, desc[UR6][R44.64+0x40] ;  /* 0x000040062c247981 */ /* 0x004ea2000c1e1d00 */
[----:B-1----:R-:W-:Y:S06]  /*0a90*/  HMMA.16816.F32.BF16 R8, R20, R32, R8 ;  /* 0x000000201408723c */ /* 0x002fec0000041808 */
[----:B------:R-:W-:Y:S06]  /*0aa0*/  HMMA.16816.F32.BF16 R12, R20, R34, R12 ;  /* 0x00000022140c723c */ /* 0x000fec000004180c */
[----:B----4-:R-:W-:Y:S06]  /*0ab0*/  HMMA.16816.F32.BF16 R16, R20, R28, R16 ;  /* 0x0000001c1410723c */ /* 0x010fec0000041810 */
[----:B------:R-:W-:Y:S01]  /*0ac0*/  HMMA.16816.F32.BF16 R24, R20, R30, R24 ;  /* 0x0000001e1418723c */ /* 0x000fe20000041818 */
[----:B---3--:R1:W-:Y:S04]  /*0ad0*/  STS.128 [R42], R4 ;  /* 0x000000042a007388 */ /* 0x0083e80000000c00 */
[----:B--2---:R2:W-:Y:S01]  /*0ae0*/  STS.128 [R42+0x400], R36 ;  /* 0x000400242a007388 */ /* 0x0045e20000000c00 */
        /* <DEDUP_REMOVED lines=97> */
[----:B--2---:R-:W2:Y:S04]  /*1100*/  LDG.E.128 R36, desc[UR6][R44.64+0x140] ;  /* 0x000140062c247981 */ /* 0x004ea8000c1e1d00 */
[----:B---3--:R3:W-:Y:S04]  /*1110*/  STS.128 [R42], R4 ;  /* 0x000000042a007388 */ /* 0x0087e80000000c00 */
[----:B--2---:R-:W-:Y:S01]  /*1120*/  STS.128 [R42+0x400], R36 ;  /* 0x000400242a007388 */ /* 0x004fe20000000c00 */
[----:B------:R-:W-:Y:S06]  /*1130*/  BAR.SYNC.DEFER_BLOCKING 0x0 ;  /* 0x0000000000007b1d */ /* 0x000fec0000010000 */
[----:B---3--:R-:W2:Y:S01]  /*1140*/  LDG.E.128 R4, desc[UR6][R46.64+0x160] ;  /* 0x000160062e047981 */ /* 0x008ea2000c1e1d00 */
[----:B-1----:R-:W-:Y:S06]  /*1150*/  HMMA.16816.F32.BF16 R8, R28, R20, R8 ;  /* 0x000000141c08723c */ /* 0x002fec0000041808 */
[----:B------:R-:W-:Y:S01]  /*1160*/  HMMA.16816.F32.BF16 R12, R28, R22, R12 ;  /* 0x000000161c0c723c */ /* 0x000fe2000004180c */
[----:B------:R-:W-:Y:S05]  /*1170*/  LDSM.16.M88.4 R20, [R40] ;  /* 0x000000002814783b */ /* 0x000fea0000000200 */
[----:B----4-:R-:W-:Y:S06]  /*1180*/  HMMA.16816.F32.BF16 R16, R28, R32, R16 ;  /* 0x000000201c10723c */ /* 0x010fec0000041810 */
[----:B------:R-:W-:Y:S01]  /*1190*/  HMMA.16816.F32.BF16 R24, R28, R34, R24 ;  /* 0x000000221c18723c */ /* 0x000fe20000041818 */
[----:B------:R-:W1:Y:S04]  /*11a0*/  LDSM.16.M88.4 R32, [R41] ;  /* 0x000000002920783b */ /* 0x000e680000000200 */
[----:B------:R-:W3:Y:S01]  /*11b0*/  LDSM.16.M88.4 R28, [R40+0x200] ;  /* 0x00020000281c783b */ /* 0x000ee20000000200 */
[----:B------:R-:W-:Y:S06]  /*11c0*/  BAR.SYNC.DEFER_BLOCKING 0x0 ;  /* 0x0000000000007b1d */ /* 0x000fec0000010000 */
[----:B--2---:R2:W-:Y:S04]  /*11d0*/  STS.128 [R42], R4 ;  /* 0x000000042a007388 */ /* 0x0045e80000000c00 */
[----:B--2---:R-:W2:Y:S01]  /*11e0*/  LDG.E.128 R4, desc[UR6][R44.64+0x160] ;  /* 0x000160062c047981 */ /* 0x004ea2000c1e1d00 */
[----:B-1----:R-:W-:Y:S06]  /*11f0*/  HMMA.16816.F32.BF16 R8, R32, R20, R8 ;  /* 0x000000142008723c */ /* 0x002fec0000041808 */
[----:B------:R-:W-:Y:S06]  /*1200*/  HMMA.16816.F32.BF16 R12, R32, R22, R12 ;  /* 0x00000016200c723c */ /* 0x000fec000004180c */
[----:B---3--:R-:W-:Y:S06]  /*1210*/  HMMA.16816.F32.BF16 R16, R32, R28, R16 ;  /* 0x0000001c2010723c */ /* 0x008fec0000041810 */
[----:B------:R-:W-:Y:S01]  /*1220*/  HMMA.16816.F32.BF16 R24, R32, R30, R24 ;  /* 0x0000001e2018723c */ /* 0x000fe20000041818 */
[----:B--2---:R1:W-:Y:S01]  /*1230*/  STS.128 [R42+0x400], R4 ;  /* 0x000400042a007388 */ /* 0x0043e20000000c00 */
[----:B------:R-:W-:Y:S06]  /*1240*/  BAR.SYNC.DEFER_BLOCKING 0x0 ;  /* 0x0000000000007b1d */ /* 0x000fec0000010000 */
[----:B------:R-:W-:Y:S04]  /*1250*/  LDSM.16.M88.4 R20, [R41] ;  /* 0x000000002914783b */ /* 0x000fe80000000200 */
[----:B------:R-:W2:Y:S04]  /*1260*/  LDSM.16.M88.4 R36, [R40] ;  /* 0x000000002824783b */ /* 0x000ea80000000200 */
[----:B------:R-:W3:Y:S04]  /*1270*/  LDSM.16.M88.4 R32, [R40+0x200] ;  /* 0x000200002820783b */ /* 0x000ee80000000200 */
[----:B-1----:R1:W4:Y:S01]  /*1280*/  LDG.E.128 R4, desc[UR6][R46.64+0x180] ;  /* 0x000180062e047981 */ /* 0x002322000c1e1d00 */
[----:B------:R-:W-:Y:S06]  /*1290*/  BAR.SYNC.DEFER_BLOCKING 0x0 ;  /* 0x0000000000007b1d */ /* 0x000fec0000010000 */
[----:B------:R5:W4:Y:S01]  /*12a0*/  LDG.E.128 R28, desc[UR6][R44.64+0x180] ;  /* 0x000180062c1c7981 */ /* 0x000b22000c1e1d00 */
[----:B--2---:R-:W-:Y:S06]  /*12b0*/  HMMA.16816.F32.BF16 R8, R20, R36, R8 ;  /* 0x000000241408723c */ /* 0x004fec0000041808 */
[----:B------:R-:W-:Y:S06]  /*12c0*/  HMMA.16816.F32.BF16 R12, R20, R38, R12 ;  /* 0x00000026140c723c */ /* 0x000fec000004180c */
[----:B---3--:R-:W-:Y:S06]  /*12d0*/  HMMA.16816.F32.BF16 R16, R20, R32, R16 ;  /* 0x000000201410723c */ /* 0x008fec0000041810 */
[----:B------:R-:W-:Y:S01]  /*12e0*/  HMMA.16816.F32.BF16 R24, R20, R34, R24 ;  /* 0x000000221418723c */ /* 0x000fe20000041818 */
[----:B------:R-:W-:-:S05]  /*12f0*/  VIADD R3, R3, 0xd0 ;  /* 0x000000d003037836 */ /* 0x000fca0000000000 */
[----:B------:R-:W-:Y:S02]  /*1300*/  ISETP.GE.U32.AND P0, PT, R3, 0x2ff0, PT ;  /* 0x00002ff00300780c */ /* 0x000fe40003f06070 */
[----:B-1----:R-:W-:Y:S02]  /*1310*/  IADD3 R46, P1, R46, 0x1a0, RZ ;  /* 0x000001a02e2e7810 */ /* 0x002fe40007f3e0ff */
[----:B-----5:R-:W-:-:S03]  /*1320*/  IADD3 R44, P2, R44, 0x1a0, RZ ;  /* 0x000001a02c2c7810 */ /* 0x020fc60007f5e0ff */
[----:B------:R-:W-:Y:S02]  /*1330*/  IMAD.X R47, RZ, RZ, R47, P1 ;  /* 0x000000ffff2f7224 */ /* 0x000fe400008e062f */
[----:B------:R-:W-:Y:S01]  /*1340*/  IMAD.X R45, RZ, RZ, R45, P2 ;  /* 0x000000ffff2d7224 */ /* 0x000fe200010e062d */
[----:B----4-:R-:W-:Y:S04]  /*1350*/  STS.128 [R42], R4 ;  /* 0x000000042a007388 */ /* 0x010fe80000000c00 */
[----:B------:R-:W-:Y:S01]  /*1360*/  STS.128 [R42+0x400], R28 ;  /* 0x0004001c2a007388 */ /* 0x000fe20000000c00 */
[----:B------:R-:W-:Y:S06]  /*1370*/  BAR.SYNC.DEFER_BLOCKING 0x0 ;  /* 0x0000000000007b1d */ /* 0x000fec0000010000 */
[----:B------:R-:W-:Y:S04]  /*1380*/  LDSM.16.M88.4 R20, [R41] ;  /* 0x000000002914783b */ /* 0x000fe80000000200 */
[----:B------:R-:W1:Y:S04]  /*1390*/  LDSM.16.M88.4 R28, [R40] ;  /* 0x00000000281c783b */ /* 0x000e680000000200 */
[----:B------:R-:W2:Y:S01]  /*13a0*/  LDSM.16.M88.4 R4, [R40+0x200] ;  /* 0x000200002804783b */ /* 0x000ea20000000200 */
[----:B-1----:R-:W-:Y:S06]  /*13b0*/  HMMA.16816.F32.BF16 R8, R20, R28, R8 ;  /* 0x0000001c1408723c */ /* 0x002fec0000041808 */
[----:B------:R-:W-:Y:S06]  /*13c0*/  HMMA.16816.F32.BF16 R12, R20, R30, R12 ;  /* 0x0000001e140c723c */ /* 0x000fec000004180c */
[----:B--2---:R-:W-:Y:S06]  /*13d0*/  HMMA.16816.F32.BF16 R16, R20, R4, R16 ;  /* 0x000000041410723c */ /* 0x004fec0000041810 */
[----:B------:R-:W-:Y:S01]  /*13e0*/  HMMA.16816.F32.BF16 R24, R20, R6, R24 ;  /* 0x000000061418723c */ /* 0x000fe20000041818 */
[----:B------:R-:W-:-:S08]  /*13f0*/  NOP ;  /* 0x0000000000007918 */ /* 0x000fd00000000000 */
[----:B------:R-:W-:-:S15]  /*1400*/  @!P0 BRA `(.L_x_0) ;  /* 0xfffffff4003c8947 */ /* 0x000fde000383ffff */
[----:B------:R-:W1:Y:S01]  /*1410*/  S2R R20, SR_TID.X ;  /* 0x0000000000147919 */ /* 0x000e620000002100 */
[----:B------:R-:W2:Y:S01]  /*1420*/  S2UR UR4, SR_CgaCtaId ;  /* 0x00000000000479c3 */ /* 0x000ea20000008800 */
[----:B------:R-:W-:Y:S01]  /*1430*/  UMOV UR5, 0x400 ;  /* 0x0000040000057882 */ /* 0x000fe20000000000 */
[----:B------:R-:W-:-:S06]  /*1440*/  F2FP.BF16.F32.PACK_AB R11, R11, R10 ;  /* 0x0000000a0b0b723e */ /* 0x000fcc00000010ff */
[----:B------:R-:W-:Y:S01]  /*1450*/  BAR.SYNC.DEFER_BLOCKING 0x0 ;  /* 0x0000000000007b1d */ /* 0x000fe20000010000 */
[----:B------:R-:W-:Y:S02]  /*1460*/  F2FP.BF16.F32.PACK_AB R9, R9, R8 ;  /* 0x000000080909723e */ /* 0x000fe400000010ff */
[----:B------:R-:W-:Y:S02]  /*1470*/  F2FP.BF16.F32.PACK_AB R13, R13, R12 ;  /* 0x0000000c0d0d723e */ /* 0x000fe400000010ff */
[----:B------:R-:W-:Y:S02]  /*1480*/  F2FP.BF16.F32.PACK_AB R15, R15, R14 ;  /* 0x0000000e0f0f723e */ /* 0x000fe400000010ff */
[----:B------:R-:W-:Y:S02]  /*1490*/  F2FP.BF16.F32.PACK_AB R17, R17, R16 ;  /* 0x000000101111723e */ /* 0x000fe400000010ff */
[----:B------:R-:W-:Y:S02]  /*14a0*/  F2FP.BF16.F32.PACK_AB R19, R19, R18 ;  /* 0x000000121313723e */ /* 0x000fe400000010ff */
[----:B------:R-:W-:-:S02]  /*14b0*/  F2FP.BF16.F32.PACK_AB R25, R25, R24 ;  /* 0x000000181919723e */ /* 0x000fc400000010ff */
[----:B------:R-:W-:Y:S01]  /*14c0*/  F2FP.BF16.F32.PACK_AB R27, R27, R26 ;  /* 0x0000001a1b1b723e */ /* 0x000fe200000010ff */
[----:B--2---:R-:W-:Y:S01]  /*14d0*/  UPRMT UR4, UR4, 0x654, UR5 ;  /* 0x0000065404047896 */ /* 0x004fe20008000005 */
[----:B-1----:R-:W-:Y:S02]  /*14e0*/  SHF.R.U32.HI R3, RZ, 0x5, R20 ;  /* 0x00000005ff037819 */ /* 0x002fe40000011614 */
[C---:B------:R-:W-:Y:S02]  /*14f0*/  LOP3.LUT R4, R20.reuse, 0x1f, RZ, 0xc0, !PT ;  /* 0x0000001f14047812 */ /* 0x040fe400078ec0ff */
[----:B------:R-:W-:Y:S02]  /*1500*/  LOP3.LUT R3, R3, 0x1, RZ, 0xc0, !PT ;  /* 0x0000000103037812 */ /* 0x000fe400078ec0ff */
[----:B------:R-:W-:Y:S02]  /*1510*/  SHF.R.U32.HI R4, RZ, 0x2, R4 ;  /* 0x00000002ff047819 */ /* 0x000fe40000011604 */
[----:B------:R-:W-:-:S03]  /*1520*/  LOP3.LUT R5, R20, 0x3, RZ, 0xc0, !PT ;  /* 0x0000000314057812 */ /* 0x000fc600078ec0ff */
[C-C-:B------:R-:W-:Y:S02]  /*1530*/  IMAD R6, R3.reuse, 0x10, R4.reuse ;  /* 0x0000001003067824 */ /* 0x140fe400078e0204 */
[----:B------:R-:W-:Y:S02]  /*1540*/  IMAD R4, R3, 0x8, R4 ;  /* 0x0000000803047824 */ /* 0x000fe400078e0204 */
[--C-:B------:R-:W-:Y:S02]  /*1550*/  IMAD R6, R6, 0x14, R5.reuse ;  /* 0x0000001406067824 */ /* 0x100fe400078e0205 */
[----:B------:R-:W-:-:S03]  /*1560*/  IMAD R3, R4, 0x5, R5 ;  /* 0x0000000504037824 */ /* 0x000fc600078e0205 */
[----:B------:R-:W-:Y:S01]  /*1570*/  LEA R10, R6, UR4, 0x2 ;  /* 0x00000004060a7c11 */ /* 0x000fe2000f8e10ff */
[----:B------:R-:W-:-:S04]  /*1580*/  IMAD.SHL.U32 R3, R3, 0x8, RZ ;  /* 0x0000000803037824 */ /* 0x000fc800078e00ff */
[----:B------:R1:W-:Y:S01]  /*1590*/  STS [R10], R9 ;  /* 0x000000090a007388 */ /* 0x0003e20000000800 */
[----:B------:R-:W-:Y:S01]  /*15a0*/  LEA R12, R3, UR4, 0x1 ;  /* 0x00000004030c7c11 */ /* 0x000fe2000f8e08ff */
[----:B------:R-:W-:Y:S01]  /*15b0*/  IMAD.SHL.U32 R3, R20, 0x8, RZ ;  /* 0x0000000814037824 */ /* 0x000fe200078e00ff */
[----:B------:R-:W-:Y:S01]  /*15c0*/  ULDC UR4, c[0x0][0x228] ;  /* 0x00008a0000047ab9 */ /* 0x000fe20000000800 */
[----:B------:R2:W-:Y:S03]  /*15d0*/  STS [R10+0x280], R11 ;  /* 0x0002800b0a007388 */ /* 0x0005e60000000800 */
[----:B------:R-:W-:Y:S01]  /*15e0*/  LOP3.LUT R3, R0, 0x18, R3, 0xf8, !PT ;  /* 0x0000001800037812 */ /* 0x000fe200078ef803 */
[----:B------:R-:W-:Y:S01]  /*15f0*/  STS [R10+0x10], R13 ;  /* 0x0000100d0a007388 */ /* 0x000fe20000000800 */
[C---:B------:R-:W-:Y:S01]  /*1600*/  LOP3.LUT R0, R2.reuse, 0x10, RZ, 0xfc, !PT ;  /* 0x0000001002007812 */ /* 0x040fe200078efcff */
[----:B-1----:R-:W1:Y:S01]  /*1610*/  LDC.64 R8, c[0x0][0x220] ;  /* 0x00008800ff087b82 */ /* 0x002e620000000a00 */
[----:B------:R-:W-:Y:S01]  /*1620*/  ISETP.GE.AND P0, PT, R3, 0xc00, PT ;  /* 0x00000c000300780c */ /* 0x000fe20003f06270 */
[----:B------:R-:W-:Y:S01]  /*1630*/  STS [R10+0x290], R15 ;  /* 0x0002900f0a007388 */ /* 0x000fe20000000800 */
[----:B--2---:R-:W-:-:S02]  /*1640*/  IMAD R11, R2, 0xc00, R3 ;  /* 0x00000c00020b7824 */ /* 0x004fc400078e0203 */
[----:B------:R-:W-:Y:S01]  /*1650*/  ISETP.LT.AND P1, PT, R2, UR4, !P0 ;  /* 0x0000000402007c0c */ /* 0x000fe2000c721270 */
[----:B------:R-:W-:Y:S01]  /*1660*/  STS [R10+0x20], R17 ;  /* 0x000020110a007388 */ /* 0x000fe20000000800 */
[----:B------:R-:W-:-:S03]  /*1670*/  ISETP.LT.AND P0, PT, R0, UR4, !P0 ;  /* 0x0000000400007c0c */ /* 0x000fc6000c701270 */
[----:B------:R-:W-:Y:S04]  /*1680*/  STS [R10+0x2a0], R19 ;  /* 0x0002a0130a007388 */ /* 0x000fe80000000800 */
[----:B------:R-:W-:Y:S04]  /*1690*/  STS [R10+0x30], R25 ;  /* 0x000030190a007388 */ /* 0x000fe80000000800 */
[----:B------:R-:W-:Y:S01]  /*16a0*/  STS [R10+0x2b0], R27 ;  /* 0x0002b01b0a007388 */ /* 0x000fe20000000800 */
[----:B------:R-:W-:Y:S01]  /*16b0*/  BAR.SYNC.DEFER_BLOCKING 0x0 ;  /* 0x0000000000007b1d */ /* 0x000fe20000010000 */
[----:B-1----:R-:W-:-:S05]  /*16c0*/  IMAD.WIDE R2, R11, 0x2, R8 ;  /* 0x000000020b027825 */ /* 0x002fca00078e0208 */
[----:B------:R-:W1:Y:S04]  /*16d0*/  LDS.128 R4, [R12] ;  /* 0x000000000c047984 */ /* 0x000e680000000c00 */
[----:B-1----:R1:W-:Y:S01]  /*16e0*/  @P1 STG.E.128 desc[UR6][R2.64], R4 ;  /* 0x0000000402001986 */ /* 0x0023e2000c101d06 */
[----:B------:R-:W-:Y:S05]  /*16f0*/  @!P0 EXIT ;  /* 0x000000000000894d */ /* 0x000fea0003800000 */
[----:B------:R-:W0:Y:S01]  /*1700*/  LDS.128 R12, [R12+0x500] ;  /* 0x000500000c0c7984 */ /* 0x000e220000000c00 */
[----:B------:R-:W-:-:S04]  /*1710*/  VIADD R11, R11, 0xc000 ;  /* 0x0000c0000b0b7836 */ /* 0x000fc80000000000 */
[----:B------:R-:W-:-:S05]  /*1720*/  IMAD.WIDE R8, R11, 0x2, R8 ;  /* 0x000000020b087825 */ /* 0x000fca00078e0208 */
[----:B0-----:R-:W-:Y:S01]  /*1730*/  STG.E.128 desc[UR6][R8.64], R12 ;  /* 0x0000000c08007986 */ /* 0x001fe2000c101d06 */
[----:B------:R-:W-:Y:S05]  /*1740*/  EXIT ;  /* 0x000000000000794d */ /* 0x000fea0003800000 */
.L_x_1:
[----:B------:R-:W-:-:S00]  /*1750*/  BRA `(.L_x_1) ;  /* 0xfffffffc00fc7947 */ /* 0x000fc0000383ffff */
[----:B------:R-:W-:-:S00]  /*1760*/  NOP ;  /* 0x0000000000007918 */ /* 0x000fc00000000000 */
        /* <DEDUP_REMOVED lines=9> */
.L_x_2:


//--------------------- .nv.shared.triton_mm      --------------------------
	.section	.nv.shared.triton_mm,"aw",@nobits
	.sectionflags	@""
	.align	16
	.zero		1024


//--------------------- .nv.constant0.triton_mm   --------------------------
	.section	.nv.constant0.triton_mm,"a",@progbits
	.sectionflags	@""
	.align	4
.nv.constant0.triton_mm:
	.zero		556
